	.headerflags	@"EF_CUDA_TEXMODE_UNIFIED EF_CUDA_64BIT_ADDRESS EF_CUDA_ACCELERATORS EF_CUDA_SM90 EF_CUDA_VIRTUAL_SM(EF_CUDA_SM90)"
	.elftype	@"ET_EXEC"


//--------------------- .nv.info                  --------------------------
	.section	.nv.info,"",@"SHT_CUDA_INFO"
	.align	4


	//----- nvinfo : EIATTR_REGCOUNT
	.align		4
        /*0000*/ 	.byte	0x04, 0x2f
        /*0002*/ 	.short	(.L_1 - .L_0)
	.align		4
.L_0:
        /*0004*/ 	.word	index@(triton_poi_fused__unsafe_index_add_convolution_mul_sub_35)
        /*0008*/ 	.word	0x00000020


	//----- nvinfo : EIATTR_MIN_STACK_SIZE
	.align		4
.L_1:
        /*000c*/ 	.byte	0x04, 0x12
        /*000e*/ 	.short	(.L_3 - .L_2)
	.align		4
.L_2:
        /*0010*/ 	.word	index@(triton_poi_fused__unsafe_index_add_convolution_mul_sub_35)
        /*0014*/ 	.word	0x00000000


	//----- nvinfo : EIATTR_FRAME_SIZE
	.align		4
.L_3:
        /*0018*/ 	.byte	0x04, 0x11
        /*001a*/ 	.short	(.L_5 - .L_4)
	.align		4
.L_4:
        /*001c*/ 	.word	index@(triton_poi_fused__unsafe_index_add_convolution_mul_sub_35)
        /*0020*/ 	.word	0x00000000


	//----- nvinfo : EIATTR_MIN_STACK_SIZE
	.align		4
.L_5:
        /*0024*/ 	.byte	0x04, 0x12
        /*0026*/ 	.short	(.L_7 - .L_6)
	.align		4
.L_6:
        /*0028*/ 	.word	index@(triton_poi_fused__unsafe_index_add_convolution_mul_sub_35)
        /*002c*/ 	.word	0x00000000
.L_7:


//--------------------- .nv.info.triton_poi_fused__unsafe_index_add_convolution_mul_sub_35 --------------------------
	.section	.nv.info.triton_poi_fused__unsafe_index_add_convolution_mul_sub_35,"",@"SHT_CUDA_INFO"
	.sectionflags	@""
	.align	4


	//----- nvinfo : EIATTR_CUDA_API_VERSION
	.align		4
        /*0000*/ 	.byte	0x04, 0x37
        /*0002*/ 	.short	(.L_9 - .L_8)
.L_8:
        /*0004*/ 	.word	0x0000007c


	//----- nvinfo : EIATTR_KPARAM_INFO
	.align		4
.L_9:
        /*0008*/ 	.byte	0x04, 0x17
        /*000a*/ 	.short	(.L_11 - .L_10)
.L_10:
        /*000c*/ 	.word	0x00000000
        /*0010*/ 	.short	0x0009
        /*0012*/ 	.short	0x0048
        /*0014*/ 	.byte	0x00, 0xf0, 0x11, 0x00


	//----- nvinfo : EIATTR_KPARAM_INFO
	.align		4
.L_11:
        /*0018*/ 	.byte	0x04, 0x17
        /*001a*/ 	.short	(.L_13 - .L_12)
.L_12:
        /*001c*/ 	.word	0x00000000
        /*0020*/ 	.short	0x0008
        /*0022*/ 	.short	0x0040
        /*0024*/ 	.byte	0x00, 0xf4, 0x21, 0x00


	//----- nvinfo : EIATTR_KPARAM_INFO
	.align		4
.L_13:
        /*0028*/ 	.byte	0x04, 0x17
        /*002a*/ 	.short	(.L_15 - .L_14)
.L_14:
        /*002c*/ 	.word	0x00000000
        /*0030*/ 	.short	0x0007
        /*0032*/ 	.short	0x0038
        /*0034*/ 	.byte	0x00, 0xf4, 0x21, 0x00


	//----- nvinfo : EIATTR_KPARAM_INFO
	.align		4
.L_15:
        /*0038*/ 	.byte	0x04, 0x17
        /*003a*/ 	.short	(.L_17 - .L_16)
.L_16:
        /*003c*/ 	.word	0x00000000
        /*0040*/ 	.short	0x0006
        /*0042*/ 	.short	0x0030
        /*0044*/ 	.byte	0x00, 0xf4, 0x21, 0x00


	//----- nvinfo : EIATTR_KPARAM_INFO
	.align		4
.L_17:
        /*0048*/ 	.byte	0x04, 0x17
        /*004a*/ 	.short	(.L_19 - .L_18)
.L_18:
        /*004c*/ 	.word	0x00000000
        /*0050*/ 	.short	0x0005
        /*0052*/ 	.short	0x0028
        /*0054*/ 	.byte	0x00, 0xf4, 0x21, 0x00


	//----- nvinfo : EIATTR_KPARAM_INFO
	.align		4
.L_19:
        /*0058*/ 	.byte	0x04, 0x17
        /*005a*/ 	.short	(.L_21 - .L_20)
.L_20:
        /*005c*/ 	.word	0x00000000
        /*0060*/ 	.short	0x0004
        /*0062*/ 	.short	0x0020
        /*0064*/ 	.byte	0x00, 0xf4, 0x21, 0x00


	//----- nvinfo : EIATTR_KPARAM_INFO
	.align		4
.L_21:
        /*0068*/ 	.byte	0x04, 0x17
        /*006a*/ 	.short	(.L_23 - .L_22)
.L_22:
        /*006c*/ 	.word	0x00000000
        /*0070*/ 	.short	0x0003
        /*0072*/ 	.short	0x0018
        /*0074*/ 	.byte	0x00, 0xf4, 0x21, 0x00


	//----- nvinfo : EIATTR_KPARAM_INFO
	.align		4
.L_23:
        /*0078*/ 	.byte	0x04, 0x17
        /*007a*/ 	.short	(.L_25 - .L_24)
.L_24:
        /*007c*/ 	.word	0x00000000
        /*0080*/ 	.short	0x0002
        /*0082*/ 	.short	0x0010
        /*0084*/ 	.byte	0x00, 0xf4, 0x21, 0x00


	//----- nvinfo : EIATTR_KPARAM_INFO
	.align		4
.L_25:
        /*0088*/ 	.byte	0x04, 0x17
        /*008a*/ 	.short	(.L_27 - .L_26)
.L_26:
        /*008c*/ 	.word	0x00000000
        /*0090*/ 	.short	0x0001
        /*0092*/ 	.short	0x0008
        /*0094*/ 	.byte	0x00, 0xf4, 0x21, 0x00


	//----- nvinfo : EIATTR_KPARAM_INFO
	.align		4
.L_27:
        /*0098*/ 	.byte	0x04, 0x17
        /*009a*/ 	.short	(.L_29 - .L_28)
.L_28:
        /*009c*/ 	.word	0x00000000
        /*00a0*/ 	.short	0x0000
        /*00a2*/ 	.short	0x0000
        /*00a4*/ 	.byte	0x00, 0xf4, 0x21, 0x00


	//----- nvinfo : EIATTR_SPARSE_MMA_MASK
	.align		4
.L_29:
        /*00a8*/ 	.byte	0x03, 0x50
        /*00aa*/ 	.short	0x0000


	//----- nvinfo : EIATTR_MAXREG_COUNT
	.align		4
        /*00ac*/ 	.byte	0x03, 0x1b
        /*00ae*/ 	.short	0x00ff


	//----- nvinfo : EIATTR_EXIT_INSTR_OFFSETS
	.align		4
        /*00b0*/ 	.byte	0x04, 0x1c
        /*00b2*/ 	.short	(.L_31 - .L_30)


	//   ....[0]....
.L_30:
        /*00b4*/ 	.word	0x00000890


	//----- nvinfo : EIATTR_REQNTID
	.align		4
.L_31:
        /*00b8*/ 	.byte	0x04, 0x10
        /*00ba*/ 	.short	(.L_33 - .L_32)
.L_32:
        /*00bc*/ 	.word	0x00000100
        /*00c0*/ 	.word	0x00000001
        /*00c4*/ 	.word	0x00000001


	//----- nvinfo : EIATTR_CBANK_PARAM_SIZE
	.align		4
.L_33:
        /*00c8*/ 	.byte	0x03, 0x19
        /*00ca*/ 	.short	0x004c


	//----- nvinfo : EIATTR_PARAM_CBANK
	.align		4
        /*00cc*/ 	.byte	0x04, 0x0a
        /*00ce*/ 	.short	(.L_35 - .L_34)
	.align		4
.L_34:
        /*00d0*/ 	.word	index@(.nv.constant0.triton_poi_fused__unsafe_index_add_convolution_mul_sub_35)
        /*00d4*/ 	.short	0x0210
        /*00d6*/ 	.short	0x004c


	//----- nvinfo : EIATTR_SW_WAR
	.align		4
.L_35:
        /*00d8*/ 	.byte	0x04, 0x36
        /*00da*/ 	.short	(.L_37 - .L_36)
.L_36:
        /*00dc*/ 	.word	0x00000008
.L_37:


//--------------------- .nv.callgraph             --------------------------
	.section	.nv.callgraph,"",@"SHT_CUDA_CALLGRAPH"
	.align	4
	.sectionentsize	8
	.align		4
        /*0000*/ 	.word	0x00000000
	.align		4
        /*0004*/ 	.word	0xffffffff
	.align		4
        /*0008*/ 	.word	0x00000000
	.align		4
        /*000c*/ 	.word	0xfffffffe
	.align		4
        /*0010*/ 	.word	0x00000000
	.align		4
        /*0014*/ 	.word	0xfffffffd
	.align		4
        /*0018*/ 	.word	0x00000000
	.align		4
        /*001c*/ 	.word	0xfffffffc


//--------------------- .text.triton_poi_fused__unsafe_index_add_convolution_mul_sub_35 --------------------------
	.section	.text.triton_poi_fused__unsafe_index_add_convolution_mul_sub_35,"ax",@progbits
	.align	128
        .global         triton_poi_fused__unsafe_index_add_convolution_mul_sub_35
        .type           triton_poi_fused__unsafe_index_add_convolution_mul_sub_35,@function
        .size           triton_poi_fused__unsafe_index_add_convolution_mul_sub_35,(.L_x_1 - triton_poi_fused__unsafe_index_add_convolution_mul_sub_35)
        .other          triton_poi_fused__unsafe_index_add_convolution_mul_sub_35,@"STO_CUDA_ENTRY STV_DEFAULT"
triton_poi_fused__unsafe_index_add_convolution_mul_sub_35:
.text.triton_poi_fused__unsafe_index_add_convolution_mul_sub_35:
[----:B------:R-:W-:Y:S01]  /*0000*/  LDC R1, c[0x0][0x28] ;  /* 0x00000a00ff017b82 */ /* 0x000fe20000000800 */
[----:B------:R-:W1:Y:S07]  /*0010*/  S2R R2, SR_TID.X ;  /* 0x0000000000027919 */ /* 0x000e6e0000002100 */
[----:B------:R-:W2:Y:S01]  /*0020*/  LDC.64 R6, c[0x0][0x218] ;  /* 0x00008600ff067b82 */ /* 0x000ea20000000a00 */
[----:B------:R-:W-:Y:S01]  /*0030*/  ULDC.64 UR4, c[0x0][0x208] ;  /* 0x0000820000047ab9 */ /* 0x000fe20000000a00 */
[----:B------:R-:W-:Y:S01]  /*0040*/  ULDC.64 UR6, c[0x0][0x228] ;  /* 0x00008a0000067ab9 */ /* 0x000fe20000000a00 */
[----:B------:R-:W3:Y:S05]  /*0050*/  S2R R0, SR_CTAID.X ;  /* 0x0000000000007919 */ /* 0x000eea0000002500 */
[----:B------:R-:W4:Y:S08]  /*0060*/  LDC.64 R12, c[0x0][0x220] ;  /* 0x00008800ff0c7b82 */ /* 0x000f300000000a00 */
[----:B------:R-:W5:Y:S01]  /*0070*/  LDC.64 R8, c[0x0][0x248] ;  /* 0x00009200ff087b82 */ /* 0x000f620000000a00 */
[----:B-1----:R-:W-:-:S05]  /*0080*/  IMAD.SHL.U32 R2, R2, 0x2, RZ ;  /* 0x0000000202027824 */ /* 0x002fca00078e00ff */
[----:B------:R-:W-:-:S05]  /*0090*/  LOP3.LUT R3, R2, 0x1fe, RZ, 0xc0, !PT ;  /* 0x000001fe02037812 */ /* 0x000fca00078ec0ff */
[----:B---3--:R-:W-:-:S05]  /*00a0*/  IMAD R2, R0, 0x200, R3 ;  /* 0x0000020000027824 */ /* 0x008fca00078e0203 */
[----:B------:R-:W-:-:S04]  /*00b0*/  SHF.R.S32.HI R3, RZ, 0x1f, R2 ;  /* 0x0000001fff037819 */ /* 0x000fc80000011402 */
[----:B------:R-:W-:-:S04]  /*00c0*/  LEA.HI R4, R3, R2, RZ, 0x6 ;  /* 0x0000000203047211 */ /* 0x000fc800078f30ff */
[----:B------:R-:W-:-:S04]  /*00d0*/  SHF.R.S32.HI R3, RZ, 0x6, R4 ;  /* 0x00000006ff037819 */ /* 0x000fc80000011404 */
[----:B------:R-:W-:-:S04]  /*00e0*/  LEA.HI R5, R3, R3, RZ, 0x6 ;  /* 0x0000000303057211 */ /* 0x000fc800078f30ff */
[----:B------:R-:W-:Y:S02]  /*00f0*/  LOP3.LUT R10, R5, 0xffffffc0, RZ, 0xc0, !PT ;  /* 0xffffffc0050a7812 */ /* 0x000fe400078ec0ff */
[----:B------:R-:W-:-:S03]  /*0100*/  LOP3.LUT R5, R4, 0xffffffc0, RZ, 0xc0, !PT ;  /* 0xffffffc004057812 */ /* 0x000fc600078ec0ff */
[----:B------:R-:W-:Y:S01]  /*0110*/  IMAD.IADD R3, R3, 0x1, -R10 ;  /* 0x0000000103037824 */ /* 0x000fe200078e0a0a */
[----:B------:R-:W-:-:S03]  /*0120*/  IADD3 R4, R2, -R5, RZ ;  /* 0x8000000502047210 */ /* 0x000fc60007ffe0ff */
[----:B--2---:R-:W-:-:S04]  /*0130*/  IMAD.WIDE R6, R3, 0x8, R6 ;  /* 0x0000000803067825 */ /* 0x004fc800078e0206 */
[C---:B----4-:R-:W-:Y:S02]  /*0140*/  IMAD.WIDE R12, R4.reuse, 0x8, R12 ;  /* 0x00000008040c7825 */ /* 0x050fe400078e020c */
[----:B------:R-:W2:Y:S02]  /*0150*/  LDG.E.EL.64 R6, desc[UR4][R6.64] ;  /* 0x0000000406067981 */ /* 0x000ea4000c2e1b00 */
[----:B-----5:R-:W-:Y:S02]  /*0160*/  IMAD.WIDE R16, R3, 0x8, R8 ;  /* 0x0000000803107825 */ /* 0x020fe400078e0208 */
[----:B------:R-:W3:Y:S01]  /*0170*/  LDG.E.EL.128 R12, desc[UR4][R12.64] ;  /* 0x000000040c0c7981 */ /* 0x000ee2000c2e1d00 */
[----:B------:R-:W1:Y:S03]  /*0180*/  LDC.64 R8, c[0x0][0x238] ;  /* 0x00008e00ff087b82 */ /* 0x000e660000000a00 */
[----:B------:R-:W4:Y:S01]  /*0190*/  LDG.E.EL.64 R16, desc[UR4][R16.64] ;  /* 0x0000000410107981 */ /* 0x000f22000c2e1b00 */
[----:B-1----:R-:W-:-:S06]  /*01a0*/  IMAD.WIDE R8, R4, 0x8, R8 ;  /* 0x0000000804087825 */ /* 0x002fcc00078e0208 */
[----:B------:R-:W5:Y:S01]  /*01b0*/  LDG.E.EL.128 R8, desc[UR4][R8.64] ;  /* 0x0000000408087981 */ /* 0x000f62000c2e1d00 */
[----:B------:R-:W-:-:S04]  /*01c0*/  SHF.R.S32.HI R19, RZ, 0x16, R0 ;  /* 0x00000016ff137819 */ /* 0x000fc80000011400 */
[----:B------:R-:W-:Y:S02]  /*01d0*/  SGXT R19, R19, 0x1 ;  /* 0x000000011313781a */ /* 0x000fe40000000200 */
[----:B--2---:R-:W-:-:S04]  /*01e0*/  SHF.R.U32.HI R5, RZ, 0x1a, R7 ;  /* 0x0000001aff057819 */ /* 0x004fc80000011607 */
[----:B------:R-:W-:Y:S02]  /*01f0*/  LOP3.LUT R5, R5, 0x20, RZ, 0xc0, !PT ;  /* 0x0000002005057812 */ /* 0x000fe400078ec0ff */
[C---:B---3--:R-:W-:Y:S02]  /*0200*/  LEA R23, P1, R12.reuse, UR6, 0x2 ;  /* 0x000000060c177c11 */ /* 0x048fe4000f8210ff */
[----:B------:R-:W-:Y:S02]  /*0210*/  IADD3 R18, P0, R6, R5, RZ ;  /* 0x0000000506127210 */ /* 0x000fe40007f1e0ff */
[--C-:B------:R-:W-:Y:S02]  /*0220*/  SHF.R.U32.HI R6, RZ, 0x18, R13.reuse ;  /* 0x00000018ff067819 */ /* 0x100fe4000001160d */
[----:B------:R-:W-:Y:S01]  /*0230*/  LEA.HI.X R21, R12, UR7, R13, 0x2, P1 ;  /* 0x000000070c157c11 */ /* 0x000fe200088f140d */
[----:B------:R-:W-:Y:S01]  /*0240*/  IMAD.X R5, RZ, RZ, R7, P0 ;  /* 0x000000ffff057224 */ /* 0x000fe200000e0607 */
[----:B----4-:R-:W-:-:S02]  /*0250*/  SHF.R.U32.HI R13, RZ, 0x1a, R17 ;  /* 0x0000001aff0d7819 */ /* 0x010fc40000011611 */
[C---:B------:R-:W-:Y:S02]  /*0260*/  LEA R0, P0, R14.reuse, UR6, 0x2 ;  /* 0x000000060e007c11 */ /* 0x040fe4000f8010ff */
[----:B------:R-:W-:Y:S02]  /*0270*/  LOP3.LUT R13, R13, 0x20, RZ, 0xc0, !PT ;  /* 0x000000200d0d7812 */ /* 0x000fe400078ec0ff */
[----:B------:R-:W-:Y:S02]  /*0280*/  LEA.HI R7, R19, R2, RZ, 0xc ;  /* 0x0000000213077211 */ /* 0x000fe400078f60ff */
[--C-:B------:R-:W-:Y:S02]  /*0290*/  SHF.R.U32.HI R19, RZ, 0x18, R15.reuse ;  /* 0x00000018ff137819 */ /* 0x100fe4000001160f */
[----:B------:R-:W-:Y:S02]  /*02a0*/  LEA.HI.X R22, R14, UR7, R15, 0x2, P0 ;  /* 0x000000070e167c11 */ /* 0x000fe400080f140f */
[----:B------:R-:W-:Y:S01]  /*02b0*/  IADD3 R20, P2, R16, R13, RZ ;  /* 0x0000000d10147210 */ /* 0x000fe20007f5e0ff */
[----:B------:R-:W1:Y:S01]  /*02c0*/  LDC.64 R14, c[0x0][0x230] ;  /* 0x00008c00ff0e7b82 */ /* 0x000e620000000a00 */
[----:B------:R-:W-:-:S02]  /*02d0*/  SHF.R.S32.HI R7, RZ, 0xc, R7 ;  /* 0x0000000cff077819 */ /* 0x000fc40000011407 */
[----:B------:R-:W-:Y:S01]  /*02e0*/  LOP3.LUT R12, R6, 0x80, RZ, 0xc0, !PT ;  /* 0x00000080060c7812 */ /* 0x000fe200078ec0ff */
[----:B------:R-:W-:Y:S01]  /*02f0*/  IMAD.X R17, RZ, RZ, R17, P2 ;  /* 0x000000ffff117224 */ /* 0x000fe200010e0611 */
[----:B------:R-:W-:Y:S01]  /*0300*/  LOP3.LUT R19, R19, 0x80, RZ, 0xc0, !PT ;  /* 0x0000008013137812 */ /* 0x000fe200078ec0ff */
[----:B------:R-:W-:Y:S01]  /*0310*/  IMAD.HI R6, R7, 0x30c30c31, RZ ;  /* 0x30c30c3107067827 */ /* 0x000fe200078e02ff */
[----:B------:R-:W-:Y:S02]  /*0320*/  IADD3 R23, P0, R12, R23, RZ ;  /* 0x000000170c177210 */ /* 0x000fe40007f1e0ff */
[----:B------:R-:W-:Y:S02]  /*0330*/  IADD3 R19, P1, R19, R0, RZ ;  /* 0x0000000013137210 */ /* 0x000fe40007f3e0ff */
[C---:B------:R-:W-:Y:S01]  /*0340*/  SHF.L.U64.HI R0, R18.reuse, 0x7, R5 ;  /* 0x0000000712007819 */ /* 0x040fe20000010205 */
[----:B------:R-:W-:Y:S01]  /*0350*/  IMAD.X R21, RZ, RZ, R21, P0 ;  /* 0x000000ffff157224 */ /* 0x000fe200000e0615 */
[----:B------:R-:W-:Y:S01]  /*0360*/  SHF.L.U32 R18, R18, 0x7, RZ ;  /* 0x0000000712127819 */ /* 0x000fe200000006ff */
[----:B------:R-:W-:Y:S01]  /*0370*/  IMAD.X R5, RZ, RZ, R22, P1 ;  /* 0x000000ffff057224 */ /* 0x000fe200008e0616 */
[C---:B------:R-:W-:Y:S01]  /*0380*/  SHF.L.U64.HI R12, R20.reuse, 0x7, R17 ;  /* 0x00000007140c7819 */ /* 0x040fe20000010211 */
[----:B------:R-:W-:Y:S01]  /*0390*/  IMAD.SHL.U32 R20, R20, 0x80, RZ ;  /* 0x0000008014147824 */ /* 0x000fe200078e00ff */
[----:B------:R-:W-:-:S02]  /*03a0*/  SHF.R.U32.HI R13, RZ, 0x1f, R6 ;  /* 0x0000001fff0d7819 */ /* 0x000fc40000011606 */
[----:B------:R-:W-:Y:S02]  /*03b0*/  IADD3 R24, P0, R18, R23, RZ ;  /* 0x0000001712187210 */ /* 0x000fe40007f1e0ff */
[----:B------:R-:W-:Y:S02]  /*03c0*/  IADD3 R16, P1, R19, R18, RZ ;  /* 0x0000001213107210 */ /* 0x000fe40007f3e0ff */
[----:B------:R-:W-:Y:S02]  /*03d0*/  LEA.HI.SX32 R26, R6, R13, 0x1e ;  /* 0x0000000d061a7211 */ /* 0x000fe400078ff2ff */
[----:B------:R-:W-:Y:S01]  /*03e0*/  IADD3 R22, P2, R20, R23, RZ ;  /* 0x0000001714167210 */ /* 0x000fe20007f5e0ff */
[----:B------:R-:W-:Y:S01]  /*03f0*/  IMAD.X R17, R5, 0x1, R0, P1 ;  /* 0x0000000105117824 */ /* 0x000fe200008e0600 */
[----:B------:R-:W-:Y:S02]  /*0400*/  IADD3.X R25, R0, R21, RZ, P0, !PT ;  /* 0x0000001500197210 */ /* 0x000fe400007fe4ff */
[----:B------:R-:W-:Y:S01]  /*0410*/  SHF.L.U32 R6, R7, 0xa, RZ ;  /* 0x0000000a07067819 */ /* 0x000fe200000006ff */
[----:B------:R-:W-:Y:S01]  /*0420*/  IMAD R7, R26, -0x15, R7 ;  /* 0xffffffeb1a077824 */ /* 0x000fe200078e0207 */
[----:B-----5:R-:W-:Y:S01]  /*0430*/  SHF.R.U32.HI R27, RZ, 0x18, R9 ;  /* 0x00000018ff1b7819 */ /* 0x020fe20000011609 */
[----:B------:R-:W-:Y:S01]  /*0440*/  IMAD.X R23, R12, 0x1, R21, P2 ;  /* 0x000000010c177824 */ /* 0x000fe200010e0615 */
[----:B------:R-:W-:Y:S01]  /*0450*/  SHF.R.U32.HI R21, RZ, 0x18, R11 ;  /* 0x00000018ff157819 */ /* 0x000fe2000001160b */
[----:B------:R-:W-:Y:S01]  /*0460*/  IMAD.WIDE R24, R6, 0x4, R24 ;  /* 0x0000000406187825 */ /* 0x000fe200078e0218 */
[----:B------:R-:W-:-:S03]  /*0470*/  LEA R29, P0, R8, UR6, 0x2 ;  /* 0x00000006081d7c11 */ /* 0x000fc6000f8010ff */
[----:B------:R-:W-:Y:S01]  /*0480*/  IMAD.WIDE R16, R6, 0x4, R16 ;  /* 0x0000000406107825 */ /* 0x000fe200078e0210 */
[----:B------:R-:W-:Y:S02]  /*0490*/  LOP3.LUT R27, R27, 0x80, RZ, 0xc0, !PT ;  /* 0x000000801b1b7812 */ /* 0x000fe400078ec0ff */
[----:B------:R-:W-:Y:S01]  /*04a0*/  LEA R28, P2, R10, UR6, 0x2 ;  /* 0x000000060a1c7c11 */ /* 0x000fe2000f8410ff */
[----:B-1----:R-:W-:Y:S01]  /*04b0*/  IMAD.WIDE R14, R7, 0x4, R14 ;  /* 0x00000004070e7825 */ /* 0x002fe200078e020e */
[----:B------:R1:W2:Y:S01]  /*04c0*/  LDG.E.EL R13, desc[UR4][R16.64] ;  /* 0x00000004100d7981 */ /* 0x0002a2000c2e1900 */
[----:B------:R-:W-:Y:S02]  /*04d0*/  LOP3.LUT R21, R21, 0x80, RZ, 0xc0, !PT ;  /* 0x0000008015157812 */ /* 0x000fe400078ec0ff */
[----:B------:R-:W-:Y:S01]  /*04e0*/  IMAD.WIDE R22, R6, 0x4, R22 ;  /* 0x0000000406167825 */ /* 0x000fe200078e0216 */
[----:B------:R3:W4:Y:S01]  /*04f0*/  LDG.E.EL R7, desc[UR4][R24.64] ;  /* 0x0000000418077981 */ /* 0x000722000c2e1900 */
[----:B------:R-:W-:-:S03]  /*0500*/  LEA.HI.X R11, R10, UR7, R11, 0x2, P2 ;  /* 0x000000070a0b7c11 */ /* 0x000fc600090f140b */
[----:B------:R5:W4:Y:S01]  /*0510*/  LDG.E.EL R26, desc[UR4][R14.64] ;  /* 0x000000040e1a7981 */ /* 0x000b22000c2e1900 */
[----:B-1----:R-:W-:Y:S02]  /*0520*/  LEA.HI.X R17, R8, UR7, R9, 0x2, P0 ;  /* 0x0000000708117c11 */ /* 0x002fe400080f1409 */
[----:B------:R-:W1:Y:S01]  /*0530*/  LDC.64 R8, c[0x0][0x240] ;  /* 0x00009000ff087b82 */ /* 0x000e620000000a00 */
[----:B------:R-:W2:Y:S01]  /*0540*/  LDG.E.EL R22, desc[UR4][R22.64] ;  /* 0x0000000416167981 */ /* 0x000ea2000c2e1900 */
[----:B---3--:R-:W-:Y:S02]  /*0550*/  IADD3 R25, P1, R27, R29, RZ ;  /* 0x0000001d1b197210 */ /* 0x008fe40007f3e0ff */
[----:B------:R-:W-:Y:S02]  /*0560*/  IADD3 R21, P0, R21, R28, RZ ;  /* 0x0000001c15157210 */ /* 0x000fe40007f1e0ff */
[----:B------:R-:W-:Y:S01]  /*0570*/  IADD3 R10, P3, R20, R19, RZ ;  /* 0x00000013140a7210 */ /* 0x000fe20007f7e0ff */
[----:B------:R-:W-:Y:S01]  /*0580*/  IMAD.X R17, RZ, RZ, R17, P1 ;  /* 0x000000ffff117224 */ /* 0x000fe200008e0611 */
[----:B-----5:R-:W-:-:S02]  /*0590*/  IADD3 R14, P1, R25, R18, RZ ;  /* 0x00000012190e7210 */ /* 0x020fc40007f3e0ff */
[----:B------:R-:W-:Y:S02]  /*05a0*/  IADD3 R16, P4, R20, R25, RZ ;  /* 0x0000001914107210 */ /* 0x000fe40007f9e0ff */
[----:B------:R-:W-:Y:S01]  /*05b0*/  IADD3 R18, P2, R21, R18, RZ ;  /* 0x0000001215127210 */ /* 0x000fe20007f5e0ff */
[----:B------:R-:W3:Y:S01]  /*05c0*/  LDC.64 R24, c[0x0][0x250] ;  /* 0x00009400ff187b82 */ /* 0x000ee20000000a00 */
[----:B------:R-:W-:Y:S01]  /*05d0*/  IADD3 R20, P5, R20, R21, RZ ;  /* 0x0000001514147210 */ /* 0x000fe20007fbe0ff */
[----:B------:R-:W-:Y:S01]  /*05e0*/  IMAD.X R21, RZ, RZ, R11, P0 ;  /* 0x000000ffff157224 */ /* 0x000fe200000e060b */
[----:B------:R-:W-:Y:S01]  /*05f0*/  IADD3.X R11, R12, R5, RZ, P3, !PT ;  /* 0x000000050c0b7210 */ /* 0x000fe20001ffe4ff */
[----:B------:R-:W-:Y:S02]  /*0600*/  IMAD.X R15, R17, 0x1, R0, P1 ;  /* 0x00000001110f7824 */ /* 0x000fe400008e0600 */
[C---:B------:R-:W-:Y:S01]  /*0610*/  IMAD.X R17, R12.reuse, 0x1, R17, P4 ;  /* 0x000000010c117824 */ /* 0x040fe200020e0611 */
[----:B------:R-:W-:Y:S01]  /*0620*/  IADD3.X R19, R21, R0, RZ, P2, !PT ;  /* 0x0000000015137210 */ /* 0x000fe200017fe4ff */
[----:B------:R-:W-:-:S02]  /*0630*/  IMAD.X R21, R12, 0x1, R21, P5 ;  /* 0x000000010c157824 */ /* 0x000fc400028e0615 */
[----:B------:R-:W-:-:S04]  /*0640*/  IMAD.WIDE R14, R6, 0x4, R14 ;  /* 0x00000004060e7825 */ /* 0x000fc800078e020e */
[C---:B------:R-:W-:Y:S02]  /*0650*/  IMAD.WIDE R16, R6.reuse, 0x4, R16 ;  /* 0x0000000406107825 */ /* 0x040fe400078e0210 */
[----:B------:R-:W5:Y:S02]  /*0660*/  LDG.E.EL R15, desc[UR4][R14.64] ;  /* 0x000000040e0f7981 */ /* 0x000f64000c2e1900 */
[C---:B------:R-:W-:Y:S02]  /*0670*/  IMAD.WIDE R10, R6.reuse, 0x4, R10 ;  /* 0x00000004060a7825 */ /* 0x040fe400078e020a */
[----:B------:R-:W5:Y:S02]  /*0680*/  LDG.E.EL R17, desc[UR4][R16.64] ;  /* 0x0000000410117981 */ /* 0x000f64000c2e1900 */
[C---:B------:R-:W-:Y:S02]  /*0690*/  IMAD.WIDE R18, R6.reuse, 0x4, R18 ;  /* 0x0000000406127825 */ /* 0x040fe400078e0212 */
[----:B------:R1:W5:Y:S02]  /*06a0*/  LDG.E.EL R11, desc[UR4][R10.64] ;  /* 0x000000040a0b7981 */ /* 0x000364000c2e1900 */
[----:B------:R-:W-:-:S02]  /*06b0*/  IMAD.WIDE R20, R6, 0x4, R20 ;  /* 0x0000000406147825 */ /* 0x000fc400078e0214 */
[----:B------:R-:W5:Y:S02]  /*06c0*/  LDG.E.EL R19, desc[UR4][R18.64] ;  /* 0x0000000412137981 */ /* 0x000f64000c2e1900 */
[----:B-1----:R-:W-:Y:S02]  /*06d0*/  IMAD.WIDE R4, R4, 0x4, R8 ;  /* 0x0000000404047825 */ /* 0x002fe400078e0208 */
[----:B------:R-:W5:Y:S01]  /*06e0*/  LDG.E.EL R21, desc[UR4][R20.64] ;  /* 0x0000000414157981 */ /* 0x000f62000c2e1900 */
[----:B------:R-:W1:Y:S03]  /*06f0*/  LDC.64 R8, c[0x0][0x210] ;  /* 0x00008400ff087b82 */ /* 0x000e660000000a00 */
[----:B------:R-:W5:Y:S01]  /*0700*/  LDG.E.EL.64 R4, desc[UR4][R4.64] ;  /* 0x0000000404047981 */ /* 0x000f62000c2e1b00 */
[----:B---3--:R-:W-:-:S05]  /*0710*/  IMAD.WIDE R24, R3, 0x4, R24 ;  /* 0x0000000403187825 */ /* 0x008fca00078e0218 */
[----:B------:R-:W3:Y:S01]  /*0720*/  LDG.E.EL R0, desc[UR4][R24.64] ;  /* 0x0000000418007981 */ /* 0x000ee2000c2e1900 */
[----:B-1----:R-:W-:-:S04]  /*0730*/  IMAD.WIDE R8, R2, 0x4, R8 ;  /* 0x0000000402087825 */ /* 0x002fc800078e0208 */
[C---:B----4-:R-:W-:Y:S01]  /*0740*/  FADD R7, R26.reuse, R7 ;  /* 0x000000071a077221 */ /* 0x050fe20000000000 */
[C---:B--2---:R-:W-:Y:S01]  /*0750*/  FADD R12, R26.reuse, R13 ;  /* 0x0000000d1a0c7221 */ /* 0x044fe20000000000 */
[C---:B------:R-:W-:Y:S01]  /*0760*/  FADD R3, R26.reuse, R22 ;  /* 0x000000161a037221 */ /* 0x040fe20000000000 */
[C---:B-----5:R-:W-:Y:S01]  /*0770*/  FADD R6, R26.reuse, R15 ;  /* 0x0000000f1a067221 */ /* 0x060fe20000000000 */
[C---:B0-----:R-:W-:Y:S01]  /*0780*/  FADD R10, R26.reuse, R17 ;  /* 0x000000111a0a7221 */ /* 0x041fe20000000000 */
[C---:B------:R-:W-:Y:S01]  /*0790*/  FADD R14, R26.reuse, R11 ;  /* 0x0000000b1a0e7221 */ /* 0x040fe20000000000 */
[C---:B------:R-:W-:Y:S01]  /*07a0*/  FADD R19, R26.reuse, R19 ;  /* 0x000000131a137221 */ /* 0x040fe20000000000 */
[----:B------:R-:W-:Y:S01]  /*07b0*/  FADD R21, R26, R21 ;  /* 0x000000151a157221 */ /* 0x000fe20000000000 */
[----:B------:R-:W-:Y:S01]  /*07c0*/  FADD R6, -R7, R6 ;  /* 0x0000000607067221 */ /* 0x000fe20000000100 */
[----:B------:R-:W-:Y:S01]  /*07d0*/  FADD R10, -R3, R10 ;  /* 0x0000000a030a7221 */ /* 0x000fe20000000100 */
[----:B------:R-:W-:Y:S01]  /*07e0*/  FADD R19, -R12, R19 ;  /* 0x000000130c137221 */ /* 0x000fe20000000100 */
[----:B------:R-:W-:Y:S01]  /*07f0*/  FADD R21, -R14, R21 ;  /* 0x000000150e157221 */ /* 0x000fe20000000100 */
[C---:B------:R-:W-:Y:S01]  /*0800*/  FFMA R7, R4.reuse, R6, R7 ;  /* 0x0000000604077223 */ /* 0x040fe20000000007 */
[----:B------:R-:W-:Y:S01]  /*0810*/  FFMA R10, R4, R10, R3 ;  /* 0x0000000a040a7223 */ /* 0x000fe20000000003 */
[C---:B------:R-:W-:Y:S01]  /*0820*/  FFMA R19, R5.reuse, R19, R12 ;  /* 0x0000001305137223 */ /* 0x040fe2000000000c */
[----:B------:R-:W-:-:S02]  /*0830*/  FFMA R14, R5, R21, R14 ;  /* 0x00000015050e7223 */ /* 0x000fc4000000000e */
[----:B------:R-:W-:Y:S02]  /*0840*/  FADD R10, -R7, R10 ;  /* 0x0000000a070a7221 */ /* 0x000fe40000000100 */
[----:B------:R-:W-:Y:S02]  /*0850*/  FADD R14, -R19, R14 ;  /* 0x0000000e130e7221 */ /* 0x000fe40000000100 */
[C---:B---3--:R-:W-:Y:S02]  /*0860*/  FFMA R10, R0.reuse, R10, R7 ;  /* 0x0000000a000a7223 */ /* 0x048fe40000000007 */
[----:B------:R-:W-:-:S05]  /*0870*/  FFMA R11, R0, R14, R19 ;  /* 0x0000000e000b7223 */ /* 0x000fca0000000013 */
[----:B------:R-:W-:Y:S01]  /*0880*/  STG.E.64 desc[UR4][R8.64], R10 ;  /* 0x0000000a08007986 */ /* 0x000fe2000c101b04 */
[----:B------:R-:W-:Y:S05]  /*0890*/  EXIT ;  /* 0x000000000000794d */ /* 0x000fea0003800000 */
.L_x_0:
[----:B------:R-:W-:-:S00]  /*08a0*/  BRA `(.L_x_0) ;  /* 0xfffffffc00fc7947 */ /* 0x000fc0000383ffff */
[----:B------:R-:W-:-:S00]  /*08b0*/  NOP ;  /* 0x0000000000007918 */ /* 0x000fc00000000000 */
        /* <DEDUP_REMOVED lines=12> */
.L_x_1:


//--------------------- .nv.constant0.triton_poi_fused__unsafe_index_add_convolution_mul_sub_35 --------------------------
	.section	.nv.constant0.triton_poi_fused__unsafe_index_add_convolution_mul_sub_35,"a",@progbits
	.sectionflags	@""
	.align	4
.nv.constant0.triton_poi_fused__unsafe_index_add_convolution_mul_sub_35:
	.zero		604
